//
// Generated by NVIDIA NVVM Compiler
//
// Compiler Build ID: CL-36424714
// Cuda compilation tools, release 13.0, V13.0.88
// Based on NVVM 20.0.0
//

.version 9.0
.target sm_100
.address_size 64

	// .globl	_Z7kernel1Pi
.const .align 4 .u32 a = 11;
.const .align 4 .b8 b[128] = {1, 0, 0, 0, 2, 0, 0, 0, 3};
.const .align 4 .u32 c = 1;

.visible .entry _Z7kernel1Pi(
	.param .u64 .ptr .align 1 _Z7kernel1Pi_param_0
)
{
	.reg .b32 	%r<2>;
	.reg .b64 	%rd<3>;

	ld.param.u64 	%rd1, [_Z7kernel1Pi_param_0];
	cvta.to.global.u64 	%rd2, %rd1;
	ld.const.u32 	%r1, [a];
	st.global.u32 	[%rd2], %r1;
	ret;

}
	// .globl	_Z7kernel2Pi
.visible .entry _Z7kernel2Pi(
	.param .u64 .ptr .align 1 _Z7kernel2Pi_param_0
)
{
	.reg .b32 	%r<3>;
	.reg .b64 	%rd<7>;

	ld.param.u64 	%rd1, [_Z7kernel2Pi_param_0];
	cvta.to.global.u64 	%rd2, %rd1;
	mov.u32 	%r1, %tid.x;
	mul.wide.u32 	%rd3, %r1, 4;
	mov.u64 	%rd4, b;
	add.s64 	%rd5, %rd4, %rd3;
	ld.const.u32 	%r2, [%rd5];
	add.s64 	%rd6, %rd2, %rd3;
	st.global.u32 	[%rd6], %r2;
	ret;

}


// ===== COMPILED SASS (sm_100) =====

	.target	sm_100

	.elftype	@"ET_EXEC"


//--------------------- .note.nv.tkinfo           --------------------------
	.section	.note.nv.tkinfo,"",@"SHT_NOTE"
	.sectionflags	@"SHF_NOTE_NV_TKINFO"
	.tkinfo
        /*0018*/ 	.word	0x00000002
        /*0030*/ 	.string	""
        /*0030*/ 	.string	"ptxas"
        /*0030*/ 	.string	"Cuda compilation tools, release 13.0, V13.0.88"
        /*0030*/ 	.string	"Build cuda_13.0.r13.0/compiler.36424714_0"
        /*0030*/ 	.string	"-arch sm_100 -m 64 "



//--------------------- .note.nv.cuinfo           --------------------------
	.section	.note.nv.cuinfo,"",@"SHT_NOTE"
	.sectionflags	@"SHF_NOTE_NV_CUINFO"
        /*0018*/ 	.short	0x0002
        /*001a*/ 	.short	0x0064
        /*001c*/ 	.short	0x0082
	.zero		2


//--------------------- .nv.info                  --------------------------
	.section	.nv.info,"",@"SHT_CUDA_INFO"
	.align	4


	//----- nvinfo : EIATTR_REGCOUNT
	.align		4
        /*0000*/ 	.byte	0x04, 0x2f
        /*0002*/ 	.short	(.L_4 - .L_3)
	.align		4
.L_3:
        /*0004*/ 	.word	index@(_Z7kernel1Pi)
        /*0008*/ 	.word	0x00000008


	//----- nvinfo : EIATTR_FRAME_SIZE
	.align		4
.L_4:
        /*000c*/ 	.byte	0x04, 0x11
        /*000e*/ 	.short	(.L_6 - .L_5)
	.align		4
.L_5:
        /*0010*/ 	.word	index@(_Z7kernel1Pi)
        /*0014*/ 	.word	0x00000000


	//----- nvinfo : EIATTR_REGCOUNT
	.align		4
.L_6:
        /*0018*/ 	.byte	0x04, 0x2f
        /*001a*/ 	.short	(.L_8 - .L_7)
	.align		4
.L_7:
        /*001c*/ 	.word	index@(_Z7kernel2Pi)
        /*0020*/ 	.word	0x0000000a


	//----- nvinfo : EIATTR_FRAME_SIZE
	.align		4
.L_8:
        /*0024*/ 	.byte	0x04, 0x11
        /*0026*/ 	.short	(.L_10 - .L_9)
	.align		4
.L_9:
        /*0028*/ 	.word	index@(_Z7kernel2Pi)
        /*002c*/ 	.word	0x00000000


	//----- nvinfo : EIATTR_MIN_STACK_SIZE
	.align		4
.L_10:
        /*0030*/ 	.byte	0x04, 0x12
        /*0032*/ 	.short	(.L_12 - .L_11)
	.align		4
.L_11:
        /*0034*/ 	.word	index@(_Z7kernel2Pi)
        /*0038*/ 	.word	0x00000000


	//----- nvinfo : EIATTR_MIN_STACK_SIZE
	.align		4
.L_12:
        /*003c*/ 	.byte	0x04, 0x12
        /*003e*/ 	.short	(.L_14 - .L_13)
	.align		4
.L_13:
        /*0040*/ 	.word	index@(_Z7kernel1Pi)
        /*0044*/ 	.word	0x00000000
.L_14:


//--------------------- .nv.compat                --------------------------
	.section	.nv.compat,"",@"SHT_CUDA_COMPAT_INFO"
	.align	4
        /*0000*/ 	.byte	0x02, 0x09, 0x00, 0x00, 0x02, 0x02, 0x01, 0x00, 0x02, 0x05, 0x05, 0x00, 0x03, 0x07, 0x01, 0x01
        /*0010*/ 	.byte	0x02, 0x03, 0x00, 0x00, 0x02, 0x06, 0x01, 0x00, 0x04, 0x0b, 0x08, 0x00, 0x09, 0x00, 0x00, 0x00
        /*0020*/ 	.byte	0x00, 0x00, 0x00, 0x00


//--------------------- .nv.info._Z7kernel2Pi     --------------------------
	.section	.nv.info._Z7kernel2Pi,"",@"SHT_CUDA_INFO"
	.sectionflags	@""
	.align	4


	//----- nvinfo : EIATTR_CUDA_API_VERSION
	.align		4
        /*0000*/ 	.byte	0x04, 0x37
        /*0002*/ 	.short	(.L_16 - .L_15)
.L_15:
        /*0004*/ 	.word	0x00000082


	//----- nvinfo : EIATTR_KPARAM_INFO
	.align		4
.L_16:
        /*0008*/ 	.byte	0x04, 0x17
        /*000a*/ 	.short	(.L_18 - .L_17)
.L_17:
        /*000c*/ 	.word	0x00000000
        /*0010*/ 	.short	0x0000
        /*0012*/ 	.short	0x0000
        /*0014*/ 	.byte	0x00, 0xf5, 0x21, 0x00


	//----- nvinfo : EIATTR_SPARSE_MMA_MASK
	.align		4
.L_18:
        /*0018*/ 	.byte	0x03, 0x50
        /*001a*/ 	.short	0x0000


	//----- nvinfo : EIATTR_MAXREG_COUNT
	.align		4
        /*001c*/ 	.byte	0x03, 0x1b
        /*001e*/ 	.short	0x00ff


	//----- nvinfo : EIATTR_MERCURY_ISA_VERSION
	.align		4
        /*0020*/ 	.byte	0x03, 0x5f
        /*0022*/ 	.short	0x0101


	//----- nvinfo : EIATTR_VRC_CTA_INIT_COUNT
	.align		4
        /*0024*/ 	.byte	0x02, 0x4a
	.zero		1
	.zero		1


	//----- nvinfo : EIATTR_EXIT_INSTR_OFFSETS
	.align		4
        /*0028*/ 	.byte	0x04, 0x1c
        /*002a*/ 	.short	(.L_20 - .L_19)


	//   ....[0]....
.L_19:
        /*002c*/ 	.word	0x00000080


	//----- nvinfo : EIATTR_CBANK_PARAM_SIZE
	.align		4
.L_20:
        /*0030*/ 	.byte	0x03, 0x19
        /*0032*/ 	.short	0x0008


	//----- nvinfo : EIATTR_PARAM_CBANK
	.align		4
        /*0034*/ 	.byte	0x04, 0x0a
        /*0036*/ 	.short	(.L_22 - .L_21)
	.align		4
.L_21:
        /*0038*/ 	.word	index@(.nv.constant0._Z7kernel2Pi)
        /*003c*/ 	.short	0x0380
        /*003e*/ 	.short	0x0008


	//----- nvinfo : EIATTR_SW_WAR
	.align		4
.L_22:
        /*0040*/ 	.byte	0x04, 0x36
        /*0042*/ 	.short	(.L_24 - .L_23)
.L_23:
        /*0044*/ 	.word	0x00000008
.L_24:


//--------------------- .nv.info._Z7kernel1Pi     --------------------------
	.section	.nv.info._Z7kernel1Pi,"",@"SHT_CUDA_INFO"
	.sectionflags	@""
	.align	4


	//----- nvinfo : EIATTR_CUDA_API_VERSION
	.align		4
        /*0000*/ 	.byte	0x04, 0x37
        /*0002*/ 	.short	(.L_26 - .L_25)
.L_25:
        /*0004*/ 	.word	0x00000082


	//----- nvinfo : EIATTR_KPARAM_INFO
	.align		4
.L_26:
        /*0008*/ 	.byte	0x04, 0x17
        /*000a*/ 	.short	(.L_28 - .L_27)
.L_27:
        /*000c*/ 	.word	0x00000000
        /*0010*/ 	.short	0x0000
        /*0012*/ 	.short	0x0000
        /*0014*/ 	.byte	0x00, 0xf5, 0x21, 0x00


	//----- nvinfo : EIATTR_SPARSE_MMA_MASK
	.align		4
.L_28:
        /*0018*/ 	.byte	0x03, 0x50
        /*001a*/ 	.short	0x0000


	//----- nvinfo : EIATTR_MAXREG_COUNT
	.align		4
        /*001c*/ 	.byte	0x03, 0x1b
        /*001e*/ 	.short	0x00ff


	//----- nvinfo : EIATTR_MERCURY_ISA_VERSION
	.align		4
        /*0020*/ 	.byte	0x03, 0x5f
        /*0022*/ 	.short	0x0101


	//----- nvinfo : EIATTR_VRC_CTA_INIT_COUNT
	.align		4
        /*0024*/ 	.byte	0x02, 0x4a
	.zero		1
	.zero		1


	//----- nvinfo : EIATTR_EXIT_INSTR_OFFSETS
	.align		4
        /*0028*/ 	.byte	0x04, 0x1c
        /*002a*/ 	.short	(.L_30 - .L_29)


	//   ....[0]....
.L_29:
        /*002c*/ 	.word	0x00000050


	//----- nvinfo : EIATTR_CBANK_PARAM_SIZE
	.align		4
.L_30:
        /*0030*/ 	.byte	0x03, 0x19
        /*0032*/ 	.short	0x0008


	//----- nvinfo : EIATTR_PARAM_CBANK
	.align		4
        /*0034*/ 	.byte	0x04, 0x0a
        /*0036*/ 	.short	(.L_32 - .L_31)
	.align		4
.L_31:
        /*0038*/ 	.word	index@(.nv.constant0._Z7kernel1Pi)
        /*003c*/ 	.short	0x0380
        /*003e*/ 	.short	0x0008


	//----- nvinfo : EIATTR_SW_WAR
	.align		4
.L_32:
        /*0040*/ 	.byte	0x04, 0x36
        /*0042*/ 	.short	(.L_34 - .L_33)
.L_33:
        /*0044*/ 	.word	0x00000008
.L_34:


//--------------------- .nv.callgraph             --------------------------
	.section	.nv.callgraph,"",@"SHT_CUDA_CALLGRAPH"
	.align	4
	.sectionentsize	8
	.align		4
        /*0000*/ 	.word	0x00000000
	.align		4
        /*0004*/ 	.word	0xffffffff
	.align		4
        /*0008*/ 	.word	0x00000000
	.align		4
        /*000c*/ 	.word	0xfffffffe
	.align		4
        /*0010*/ 	.word	0x00000000
	.align		4
        /*0014*/ 	.word	0xfffffffd
	.align		4
        /*0018*/ 	.word	0x00000000
	.align		4
        /*001c*/ 	.word	0xfffffffc


//--------------------- .nv.constant3             --------------------------
	.section	.nv.constant3,"a",@progbits
	.align	4
.nv.constant3:
	.type		a,@object
	.size		a,(b - a)
a:
        /*0000*/ 	.byte	0x0b, 0x00, 0x00, 0x00
	.type		b,@object
	.size		b,(c - b)
b:
        /*0004*/ 	.byte	0x01, 0x00, 0x00, 0x00, 0x02, 0x00, 0x00, 0x00, 0x03, 0x00, 0x00, 0x00, 0x00, 0x00, 0x00, 0x00
        /*0014*/ 	.byte	0x00, 0x00, 0x00, 0x00, 0x00, 0x00, 0x00, 0x00, 0x00, 0x00, 0x00, 0x00, 0x00, 0x00, 0x00, 0x00
        /*0024*/ 	.byte	0x00, 0x00, 0x00, 0x00, 0x00, 0x00, 0x00, 0x00, 0x00, 0x00, 0x00, 0x00, 0x00, 0x00, 0x00, 0x00
        /*0034*/ 	.byte	0x00, 0x00, 0x00, 0x00, 0x00, 0x00, 0x00, 0x00, 0x00, 0x00, 0x00, 0x00, 0x00, 0x00, 0x00, 0x00
        /*0044*/ 	.byte	0x00, 0x00, 0x00, 0x00, 0x00, 0x00, 0x00, 0x00, 0x00, 0x00, 0x00, 0x00, 0x00, 0x00, 0x00, 0x00
        /*0054*/ 	.byte	0x00, 0x00, 0x00, 0x00, 0x00, 0x00, 0x00, 0x00, 0x00, 0x00, 0x00, 0x00, 0x00, 0x00, 0x00, 0x00
        /*0064*/ 	.byte	0x00, 0x00, 0x00, 0x00, 0x00, 0x00, 0x00, 0x00, 0x00, 0x00, 0x00, 0x00, 0x00, 0x00, 0x00, 0x00
        /*0074*/ 	.byte	0x00, 0x00, 0x00, 0x00, 0x00, 0x00, 0x00, 0x00, 0x00, 0x00, 0x00, 0x00, 0x00, 0x00, 0x00, 0x00
	.type		c,@object
	.size		c,(.L_2 - c)
c:
        /*0084*/ 	.byte	0x01, 0x00, 0x00, 0x00
.L_2:


//--------------------- .text._Z7kernel2Pi        --------------------------
	.section	.text._Z7kernel2Pi,"ax",@progbits
	.align	128
        .global         _Z7kernel2Pi
        .type           _Z7kernel2Pi,@function
        .size           _Z7kernel2Pi,(.L_x_2 - _Z7kernel2Pi)
        .other          _Z7kernel2Pi,@"STO_CUDA_ENTRY STV_DEFAULT"
_Z7kernel2Pi:
.text._Z7kernel2Pi:
[----:B------:R-:W-:Y:S01]  /*0000*/  LDC R1, c[0x0][0x37c] ;  /* 0x0000df00ff017b82 */ /* 0x000fe20000000800 */
[----:B------:R-:W0:Y:S07]  /*0010*/  S2R R7, SR_TID.X ;  /* 0x0000000000077919 */ /* 0x000e2e0000002100 */
[----:B------:R-:W1:Y:S01]  /*0020*/  LDC.64 R2, c[0x0][0x380] ;  /* 0x0000e000ff027b82 */ /* 0x000e620000000a00 */
[----:B------:R-:W2:Y:S01]  /*0030*/  LDCU.64 UR4, c[0x0][0x358] ;  /* 0x00006b00ff0477ac */ /* 0x000ea20008000a00 */
[C---:B0-----:R-:W-:Y:S01]  /*0040*/  SHF.L.U32 R0, R7.reuse, 0x2, RZ ;  /* 0x0000000207007819 */ /* 0x041fe200000006ff */
[----:B-1----:R-:W-:-:S05]  /*0050*/  IMAD.WIDE.U32 R2, R7, 0x4, R2 ;  /* 0x0000000407027825 */ /* 0x002fca00078e0002 */
[----:B------:R-:W2:Y:S02]  /*0060*/  LDC R5, c[0x3][R0+0x4] ;  /* 0x00c0010000057b82 */ /* 0x000ea40000000800 */
[----:B--2---:R-:W-:Y:S01]  /*0070*/  STG.E desc[UR4][R2.64], R5 ;  /* 0x0000000502007986 */ /* 0x004fe2000c101904 */
[----:B------:R-:W-:Y:S05]  /*0080*/  EXIT ;  /* 0x000000000000794d */ /* 0x000fea0003800000 */
.L_x_0:
[----:B------:R-:W-:-:S00]  /*0090*/  BRA `(.L_x_0) ;  /* 0xfffffffc00fc7947 */ /* 0x000fc0000383ffff */
[----:B------:R-:W-:-:S00]  /*00a0*/  NOP ;  /* 0x0000000000007918 */ /* 0x000fc00000000000 */
        /* <DEDUP_REMOVED lines=13> */
.L_x_2:


//--------------------- .text._Z7kernel1Pi        --------------------------
	.section	.text._Z7kernel1Pi,"ax",@progbits
	.align	128
        .global         _Z7kernel1Pi
        .type           _Z7kernel1Pi,@function
        .size           _Z7kernel1Pi,(.L_x_3 - _Z7kernel1Pi)
        .other          _Z7kernel1Pi,@"STO_CUDA_ENTRY STV_DEFAULT"
_Z7kernel1Pi:
.text._Z7kernel1Pi:
[----:B------:R-:W-:Y:S08]  /*0000*/  LDC R1, c[0x0][0x37c] ;  /* 0x0000df00ff017b82 */ /* 0x000ff00000000800 */
[----:B------:R-:W0:Y:S01]  /*0010*/  LDC R5, c[0x3][RZ] ;  /* 0x00c00000ff057b82 */ /* 0x000e220000000800 */
[----:B------:R-:W0:Y:S07]  /*0020*/  LDCU.64 UR4, c[0x0][0x358] ;  /* 0x00006b00ff0477ac */ /* 0x000e2e0008000a00 */
[----:B------:R-:W0:Y:S02]  /*0030*/  LDC.64 R2, c[0x0][0x380] ;  /* 0x0000e000ff027b82 */ /* 0x000e240000000a00 */
[----:B0-----:R-:W-:Y:S01]  /*0040*/  STG.E desc[UR4][R2.64], R5 ;  /* 0x0000000502007986 */ /* 0x001fe2000c101904 */
[----:B------:R-:W-:Y:S05]  /*0050*/  EXIT ;  /* 0x000000000000794d */ /* 0x000fea0003800000 */
.L_x_1:
        /* <DEDUP_REMOVED lines=10> */
.L_x_3:


//--------------------- .nv.shared.reserved.0     --------------------------
	.section	.nv.shared.reserved.0,"aw",@nobits
	.weak		__nv_reservedSMEM_offset_0_alias
	.size		__nv_reservedSMEM_offset_0_alias, 0, 64
	.other		__nv_reservedSMEM_offset_0_alias,@"STO_CUDA_RESERVED_SHARED STV_DEFAULT"
__nv_reservedSMEM_offset_0_alias:
	.zero		0
	.zero		64


//--------------------- .nv.constant0._Z7kernel2Pi --------------------------
	.section	.nv.constant0._Z7kernel2Pi,"a",@progbits
	.sectionflags	@""
	.align	4
.nv.constant0._Z7kernel2Pi:
	.zero		904


//--------------------- .nv.constant0._Z7kernel1Pi --------------------------
	.section	.nv.constant0._Z7kernel1Pi,"a",@progbits
	.sectionflags	@""
	.align	4
.nv.constant0._Z7kernel1Pi:
	.zero		904


//--------------------- SYMBOLS --------------------------

	.type		.nv.reservedSmem.offset0,@object
	.size		.nv.reservedSmem.offset0,0x4
